//
// Generated by NVIDIA NVVM Compiler
//
// Compiler Build ID: CL-36424714
// Cuda compilation tools, release 13.0, V13.0.88
// Based on NVVM 20.0.0
//

.version 9.0
.target sm_100
.address_size 64

	// .globl	_Z4MuldPfS_iiS_S_
// _ZZ4MuldPfS_iiS_S_E2As has been demoted
// _ZZ4MuldPfS_iiS_S_E2Bs has been demoted

.visible .entry _Z4MuldPfS_iiS_S_(
	.param .u64 .ptr .align 1 _Z4MuldPfS_iiS_S__param_0,
	.param .u64 .ptr .align 1 _Z4MuldPfS_iiS_S__param_1,
	.param .u32 _Z4MuldPfS_iiS_S__param_2,
	.param .u32 _Z4MuldPfS_iiS_S__param_3,
	.param .u64 .ptr .align 1 _Z4MuldPfS_iiS_S__param_4,
	.param .u64 .ptr .align 1 _Z4MuldPfS_iiS_S__param_5
)
{
	.reg .pred 	%p<7>;
	.reg .b32 	%r<66>;
	.reg .b32 	%f<162>;
	.reg .b64 	%rd<26>;
	// demoted variable
	.shared .align 4 .b8 _ZZ4MuldPfS_iiS_S_E2As[1024];
	// demoted variable
	.shared .align 4 .b8 _ZZ4MuldPfS_iiS_S_E2Bs[1024];
	ld.param.u64 	%rd4, [_Z4MuldPfS_iiS_S__param_0];
	ld.param.u64 	%rd5, [_Z4MuldPfS_iiS_S__param_1];
	ld.param.u32 	%r30, [_Z4MuldPfS_iiS_S__param_2];
	ld.param.u32 	%r31, [_Z4MuldPfS_iiS_S__param_3];
	ld.param.u64 	%rd7, [_Z4MuldPfS_iiS_S__param_5];
	cvta.to.global.u64 	%rd1, %rd5;
	cvta.to.global.u64 	%rd2, %rd4;
	cvta.to.global.u64 	%rd3, %rd7;
	mov.u32 	%r32, %ctaid.x;
	mov.u32 	%r1, %ctaid.y;
	mov.u32 	%r2, %tid.x;
	mov.u32 	%r3, %tid.y;
	mul.lo.s32 	%r33, %r30, %r1;
	shl.b32 	%r65, %r33, 4;
	add.s32 	%r5, %r65, %r30;
	shl.b32 	%r6, %r32, 4;
	shl.b32 	%r7, %r31, 4;
	setp.ne.s32 	%p1, %r32, 0;
	@%p1 bra 	$L__BB0_2;
	mov.b32 	%r34, 0;
	st.global.u32 	[%rd3], %r34;
$L__BB0_2:
	setp.ne.s32 	%p2, %r2, 0;
	@%p2 bra 	$L__BB0_4;
	mov.b32 	%r35, 0;
	st.global.u32 	[%rd3+4], %r35;
$L__BB0_4:
	setp.lt.s32 	%p3, %r30, 1;
	mov.f32 	%f161, 0f00000000;
	@%p3 bra 	$L__BB0_10;
	mul.lo.s32 	%r8, %r30, %r3;
	shl.b32 	%r36, %r3, 6;
	mov.u32 	%r37, _ZZ4MuldPfS_iiS_S_E2As;
	add.s32 	%r9, %r37, %r36;
	shl.b32 	%r38, %r2, 2;
	add.s32 	%r10, %r9, %r38;
	mul.lo.s32 	%r11, %r31, %r3;
	mov.u32 	%r39, _ZZ4MuldPfS_iiS_S_E2Bs;
	add.s32 	%r13, %r39, %r38;
	add.s32 	%r12, %r13, %r36;
	add.s32 	%r14, %r65, 16;
	max.s32 	%r40, %r5, %r14;
	not.b32 	%r41, %r65;
	add.s32 	%r15, %r40, %r41;
	and.b32  	%r42, %r15, 16;
	setp.ne.s32 	%p4, %r42, 0;
	mov.f32 	%f161, 0f00000000;
	mov.u32 	%r60, %r6;
	@%p4 bra 	$L__BB0_7;
	add.s32 	%r43, %r8, %r2;
	add.s32 	%r44, %r43, %r65;
	mul.wide.s32 	%rd8, %r44, 4;
	add.s64 	%rd9, %rd2, %rd8;
	ld.global.f32 	%f10, [%rd9];
	st.shared.f32 	[%r10], %f10;
	add.s32 	%r45, %r11, %r2;
	add.s32 	%r46, %r45, %r6;
	mul.wide.s32 	%rd10, %r46, 4;
	add.s64 	%rd11, %rd1, %rd10;
	ld.global.f32 	%f11, [%rd11];
	st.shared.f32 	[%r12], %f11;
	bar.sync 	0;
	ld.shared.f32 	%f12, [%r9];
	ld.shared.f32 	%f13, [%r13];
	fma.rn.f32 	%f14, %f12, %f13, 0f00000000;
	ld.shared.f32 	%f15, [%r9+4];
	ld.shared.f32 	%f16, [%r13+64];
	fma.rn.f32 	%f17, %f15, %f16, %f14;
	ld.shared.f32 	%f18, [%r9+8];
	ld.shared.f32 	%f19, [%r13+128];
	fma.rn.f32 	%f20, %f18, %f19, %f17;
	ld.shared.f32 	%f21, [%r9+12];
	ld.shared.f32 	%f22, [%r13+192];
	fma.rn.f32 	%f23, %f21, %f22, %f20;
	ld.shared.f32 	%f24, [%r9+16];
	ld.shared.f32 	%f25, [%r13+256];
	fma.rn.f32 	%f26, %f24, %f25, %f23;
	ld.shared.f32 	%f27, [%r9+20];
	ld.shared.f32 	%f28, [%r13+320];
	fma.rn.f32 	%f29, %f27, %f28, %f26;
	ld.shared.f32 	%f30, [%r9+24];
	ld.shared.f32 	%f31, [%r13+384];
	fma.rn.f32 	%f32, %f30, %f31, %f29;
	ld.shared.f32 	%f33, [%r9+28];
	ld.shared.f32 	%f34, [%r13+448];
	fma.rn.f32 	%f35, %f33, %f34, %f32;
	ld.shared.f32 	%f36, [%r9+32];
	ld.shared.f32 	%f37, [%r13+512];
	fma.rn.f32 	%f38, %f36, %f37, %f35;
	ld.shared.f32 	%f39, [%r9+36];
	ld.shared.f32 	%f40, [%r13+576];
	fma.rn.f32 	%f41, %f39, %f40, %f38;
	ld.shared.f32 	%f42, [%r9+40];
	ld.shared.f32 	%f43, [%r13+640];
	fma.rn.f32 	%f44, %f42, %f43, %f41;
	ld.shared.f32 	%f45, [%r9+44];
	ld.shared.f32 	%f46, [%r13+704];
	fma.rn.f32 	%f47, %f45, %f46, %f44;
	ld.shared.f32 	%f48, [%r9+48];
	ld.shared.f32 	%f49, [%r13+768];
	fma.rn.f32 	%f50, %f48, %f49, %f47;
	ld.shared.f32 	%f51, [%r9+52];
	ld.shared.f32 	%f52, [%r13+832];
	fma.rn.f32 	%f53, %f51, %f52, %f50;
	ld.shared.f32 	%f54, [%r9+56];
	ld.shared.f32 	%f55, [%r13+896];
	fma.rn.f32 	%f56, %f54, %f55, %f53;
	ld.shared.f32 	%f57, [%r9+60];
	ld.shared.f32 	%f58, [%r13+960];
	fma.rn.f32 	%f161, %f57, %f58, %f56;
	bar.sync 	0;
	add.s32 	%r60, %r6, %r7;
	mov.u32 	%r65, %r14;
$L__BB0_7:
	setp.lt.u32 	%p5, %r15, 16;
	@%p5 bra 	$L__BB0_10;
	add.s32 	%r47, %r2, %r60;
	add.s32 	%r48, %r3, 16;
	mad.lo.s32 	%r64, %r31, %r48, %r47;
	add.s32 	%r63, %r47, %r11;
	add.s32 	%r49, %r2, %r65;
	add.s32 	%r62, %r49, %r8;
$L__BB0_9:
	ld.param.u64 	%rd24, [_Z4MuldPfS_iiS_S__param_1];
	ld.param.u64 	%rd23, [_Z4MuldPfS_iiS_S__param_0];
	mul.wide.s32 	%rd12, %r62, 4;
	cvta.to.global.u64 	%rd13, %rd23;
	add.s64 	%rd14, %rd13, %rd12;
	ld.global.f32 	%f59, [%rd14];
	st.shared.f32 	[%r10], %f59;
	cvta.to.global.u64 	%rd15, %rd24;
	mul.wide.s32 	%rd16, %r63, 4;
	add.s64 	%rd17, %rd15, %rd16;
	ld.global.f32 	%f60, [%rd17];
	st.shared.f32 	[%r12], %f60;
	bar.sync 	0;
	ld.shared.f32 	%f61, [%r9];
	ld.shared.f32 	%f62, [%r13];
	fma.rn.f32 	%f63, %f61, %f62, %f161;
	ld.shared.f32 	%f64, [%r9+4];
	ld.shared.f32 	%f65, [%r13+64];
	fma.rn.f32 	%f66, %f64, %f65, %f63;
	ld.shared.f32 	%f67, [%r9+8];
	ld.shared.f32 	%f68, [%r13+128];
	fma.rn.f32 	%f69, %f67, %f68, %f66;
	ld.shared.f32 	%f70, [%r9+12];
	ld.shared.f32 	%f71, [%r13+192];
	fma.rn.f32 	%f72, %f70, %f71, %f69;
	ld.shared.f32 	%f73, [%r9+16];
	ld.shared.f32 	%f74, [%r13+256];
	fma.rn.f32 	%f75, %f73, %f74, %f72;
	ld.shared.f32 	%f76, [%r9+20];
	ld.shared.f32 	%f77, [%r13+320];
	fma.rn.f32 	%f78, %f76, %f77, %f75;
	ld.shared.f32 	%f79, [%r9+24];
	ld.shared.f32 	%f80, [%r13+384];
	fma.rn.f32 	%f81, %f79, %f80, %f78;
	ld.shared.f32 	%f82, [%r9+28];
	ld.shared.f32 	%f83, [%r13+448];
	fma.rn.f32 	%f84, %f82, %f83, %f81;
	ld.shared.f32 	%f85, [%r9+32];
	ld.shared.f32 	%f86, [%r13+512];
	fma.rn.f32 	%f87, %f85, %f86, %f84;
	ld.shared.f32 	%f88, [%r9+36];
	ld.shared.f32 	%f89, [%r13+576];
	fma.rn.f32 	%f90, %f88, %f89, %f87;
	ld.shared.f32 	%f91, [%r9+40];
	ld.shared.f32 	%f92, [%r13+640];
	fma.rn.f32 	%f93, %f91, %f92, %f90;
	ld.shared.f32 	%f94, [%r9+44];
	ld.shared.f32 	%f95, [%r13+704];
	fma.rn.f32 	%f96, %f94, %f95, %f93;
	ld.shared.f32 	%f97, [%r9+48];
	ld.shared.f32 	%f98, [%r13+768];
	fma.rn.f32 	%f99, %f97, %f98, %f96;
	ld.shared.f32 	%f100, [%r9+52];
	ld.shared.f32 	%f101, [%r13+832];
	fma.rn.f32 	%f102, %f100, %f101, %f99;
	ld.shared.f32 	%f103, [%r9+56];
	ld.shared.f32 	%f104, [%r13+896];
	fma.rn.f32 	%f105, %f103, %f104, %f102;
	ld.shared.f32 	%f106, [%r9+60];
	ld.shared.f32 	%f107, [%r13+960];
	fma.rn.f32 	%f108, %f106, %f107, %f105;
	bar.sync 	0;
	ld.global.f32 	%f109, [%rd14+64];
	st.shared.f32 	[%r10], %f109;
	mul.wide.s32 	%rd18, %r64, 4;
	add.s64 	%rd19, %rd15, %rd18;
	ld.global.f32 	%f110, [%rd19];
	st.shared.f32 	[%r12], %f110;
	bar.sync 	0;
	ld.shared.f32 	%f111, [%r9];
	ld.shared.f32 	%f112, [%r13];
	fma.rn.f32 	%f113, %f111, %f112, %f108;
	ld.shared.f32 	%f114, [%r9+4];
	ld.shared.f32 	%f115, [%r13+64];
	fma.rn.f32 	%f116, %f114, %f115, %f113;
	ld.shared.f32 	%f117, [%r9+8];
	ld.shared.f32 	%f118, [%r13+128];
	fma.rn.f32 	%f119, %f117, %f118, %f116;
	ld.shared.f32 	%f120, [%r9+12];
	ld.shared.f32 	%f121, [%r13+192];
	fma.rn.f32 	%f122, %f120, %f121, %f119;
	ld.shared.f32 	%f123, [%r9+16];
	ld.shared.f32 	%f124, [%r13+256];
	fma.rn.f32 	%f125, %f123, %f124, %f122;
	ld.shared.f32 	%f126, [%r9+20];
	ld.shared.f32 	%f127, [%r13+320];
	fma.rn.f32 	%f128, %f126, %f127, %f125;
	ld.shared.f32 	%f129, [%r9+24];
	ld.shared.f32 	%f130, [%r13+384];
	fma.rn.f32 	%f131, %f129, %f130, %f128;
	ld.shared.f32 	%f132, [%r9+28];
	ld.shared.f32 	%f133, [%r13+448];
	fma.rn.f32 	%f134, %f132, %f133, %f131;
	ld.shared.f32 	%f135, [%r9+32];
	ld.shared.f32 	%f136, [%r13+512];
	fma.rn.f32 	%f137, %f135, %f136, %f134;
	ld.shared.f32 	%f138, [%r9+36];
	ld.shared.f32 	%f139, [%r13+576];
	fma.rn.f32 	%f140, %f138, %f139, %f137;
	ld.shared.f32 	%f141, [%r9+40];
	ld.shared.f32 	%f142, [%r13+640];
	fma.rn.f32 	%f143, %f141, %f142, %f140;
	ld.shared.f32 	%f144, [%r9+44];
	ld.shared.f32 	%f145, [%r13+704];
	fma.rn.f32 	%f146, %f144, %f145, %f143;
	ld.shared.f32 	%f147, [%r9+48];
	ld.shared.f32 	%f148, [%r13+768];
	fma.rn.f32 	%f149, %f147, %f148, %f146;
	ld.shared.f32 	%f150, [%r9+52];
	ld.shared.f32 	%f151, [%r13+832];
	fma.rn.f32 	%f152, %f150, %f151, %f149;
	ld.shared.f32 	%f153, [%r9+56];
	ld.shared.f32 	%f154, [%r13+896];
	fma.rn.f32 	%f155, %f153, %f154, %f152;
	ld.shared.f32 	%f156, [%r9+60];
	ld.shared.f32 	%f157, [%r13+960];
	fma.rn.f32 	%f161, %f156, %f157, %f155;
	bar.sync 	0;
	add.s32 	%r65, %r65, 32;
	shl.b32 	%r56, %r31, 5;
	add.s32 	%r64, %r64, %r56;
	add.s32 	%r63, %r63, %r56;
	add.s32 	%r62, %r62, 32;
	setp.lt.s32 	%p6, %r65, %r5;
	@%p6 bra 	$L__BB0_9;
$L__BB0_10:
	ld.param.u64 	%rd25, [_Z4MuldPfS_iiS_S__param_4];
	cvta.to.global.u64 	%rd20, %rd25;
	add.s32 	%r57, %r6, %r2;
	mad.lo.s32 	%r58, %r31, %r3, %r57;
	mad.lo.s32 	%r59, %r7, %r1, %r58;
	mul.wide.s32 	%rd21, %r59, 4;
	add.s64 	%rd22, %rd20, %rd21;
	st.global.f32 	[%rd22], %f161;
	ret;

}


// ===== COMPILED SASS (sm_100) =====

	.target	sm_100

	.elftype	@"ET_EXEC"


//--------------------- .note.nv.tkinfo           --------------------------
	.section	.note.nv.tkinfo,"",@"SHT_NOTE"
	.sectionflags	@"SHF_NOTE_NV_TKINFO"
	.tkinfo
        /*0018*/ 	.word	0x00000002
        /*0030*/ 	.string	""
        /*0030*/ 	.string	"ptxas"
        /*0030*/ 	.string	"Cuda compilation tools, release 13.0, V13.0.88"
        /*0030*/ 	.string	"Build cuda_13.0.r13.0/compiler.36424714_0"
        /*0030*/ 	.string	"-arch sm_100 -m 64 "



//--------------------- .note.nv.cuinfo           --------------------------
	.section	.note.nv.cuinfo,"",@"SHT_NOTE"
	.sectionflags	@"SHF_NOTE_NV_CUINFO"
        /*0018*/ 	.short	0x0002
        /*001a*/ 	.short	0x0064
        /*001c*/ 	.short	0x0082
	.zero		2


//--------------------- .nv.info                  --------------------------
	.section	.nv.info,"",@"SHT_CUDA_INFO"
	.align	4


	//----- nvinfo : EIATTR_REGCOUNT
	.align		4
        /*0000*/ 	.byte	0x04, 0x2f
        /*0002*/ 	.short	(.L_1 - .L_0)
	.align		4
.L_0:
        /*0004*/ 	.word	index@(_Z4MuldPfS_iiS_S_)
        /*0008*/ 	.word	0x00000020


	//----- nvinfo : EIATTR_FRAME_SIZE
	.align		4
.L_1:
        /*000c*/ 	.byte	0x04, 0x11
        /*000e*/ 	.short	(.L_3 - .L_2)
	.align		4
.L_2:
        /*0010*/ 	.word	index@(_Z4MuldPfS_iiS_S_)
        /*0014*/ 	.word	0x00000000


	//----- nvinfo : EIATTR_MIN_STACK_SIZE
	.align		4
.L_3:
        /*0018*/ 	.byte	0x04, 0x12
        /*001a*/ 	.short	(.L_5 - .L_4)
	.align		4
.L_4:
        /*001c*/ 	.word	index@(_Z4MuldPfS_iiS_S_)
        /*0020*/ 	.word	0x00000000
.L_5:


//--------------------- .nv.compat                --------------------------
	.section	.nv.compat,"",@"SHT_CUDA_COMPAT_INFO"
	.align	4
        /*0000*/ 	.byte	0x02, 0x09, 0x00, 0x00, 0x02, 0x02, 0x01, 0x00, 0x02, 0x05, 0x05, 0x00, 0x03, 0x07, 0x01, 0x01
        /*0010*/ 	.byte	0x02, 0x03, 0x00, 0x00, 0x02, 0x06, 0x01, 0x00, 0x04, 0x0b, 0x08, 0x00, 0x09, 0x00, 0x00, 0x00
        /*0020*/ 	.byte	0x00, 0x00, 0x00, 0x00


//--------------------- .nv.info._Z4MuldPfS_iiS_S_ --------------------------
	.section	.nv.info._Z4MuldPfS_iiS_S_,"",@"SHT_CUDA_INFO"
	.sectionflags	@""
	.align	4


	//----- nvinfo : EIATTR_CUDA_API_VERSION
	.align		4
        /*0000*/ 	.byte	0x04, 0x37
        /*0002*/ 	.short	(.L_7 - .L_6)
.L_6:
        /*0004*/ 	.word	0x00000082


	//----- nvinfo : EIATTR_KPARAM_INFO
	.align		4
.L_7:
        /*0008*/ 	.byte	0x04, 0x17
        /*000a*/ 	.short	(.L_9 - .L_8)
.L_8:
        /*000c*/ 	.word	0x00000000
        /*0010*/ 	.short	0x0005
        /*0012*/ 	.short	0x0020
        /*0014*/ 	.byte	0x00, 0xf5, 0x21, 0x00


	//----- nvinfo : EIATTR_KPARAM_INFO
	.align		4
.L_9:
        /*0018*/ 	.byte	0x04, 0x17
        /*001a*/ 	.short	(.L_11 - .L_10)
.L_10:
        /*001c*/ 	.word	0x00000000
        /*0020*/ 	.short	0x0004
        /*0022*/ 	.short	0x0018
        /*0024*/ 	.byte	0x00, 0xf5, 0x21, 0x00


	//----- nvinfo : EIATTR_KPARAM_INFO
	.align		4
.L_11:
        /*0028*/ 	.byte	0x04, 0x17
        /*002a*/ 	.short	(.L_13 - .L_12)
.L_12:
        /*002c*/ 	.word	0x00000000
        /*0030*/ 	.short	0x0003
        /*0032*/ 	.short	0x0014
        /*0034*/ 	.byte	0x00, 0xf0, 0x11, 0x00


	//----- nvinfo : EIATTR_KPARAM_INFO
	.align		4
.L_13:
        /*0038*/ 	.byte	0x04, 0x17
        /*003a*/ 	.short	(.L_15 - .L_14)
.L_14:
        /*003c*/ 	.word	0x00000000
        /*0040*/ 	.short	0x0002
        /*0042*/ 	.short	0x0010
        /*0044*/ 	.byte	0x00, 0xf0, 0x11, 0x00


	//----- nvinfo : EIATTR_KPARAM_INFO
	.align		4
.L_15:
        /*0048*/ 	.byte	0x04, 0x17
        /*004a*/ 	.short	(.L_17 - .L_16)
.L_16:
        /*004c*/ 	.word	0x00000000
        /*0050*/ 	.short	0x0001
        /*0052*/ 	.short	0x0008
        /*0054*/ 	.byte	0x00, 0xf5, 0x21, 0x00


	//----- nvinfo : EIATTR_KPARAM_INFO
	.align		4
.L_17:
        /*0058*/ 	.byte	0x04, 0x17
        /*005a*/ 	.short	(.L_19 - .L_18)
.L_18:
        /*005c*/ 	.word	0x00000000
        /*0060*/ 	.short	0x0000
        /*0062*/ 	.short	0x0000
        /*0064*/ 	.byte	0x00, 0xf5, 0x21, 0x00


	//----- nvinfo : EIATTR_SPARSE_MMA_MASK
	.align		4
.L_19:
        /*0068*/ 	.byte	0x03, 0x50
        /*006a*/ 	.short	0x0000


	//----- nvinfo : EIATTR_MAXREG_COUNT
	.align		4
        /*006c*/ 	.byte	0x03, 0x1b
        /*006e*/ 	.short	0x00ff


	//----- nvinfo : EIATTR_NUM_BARRIERS
	.align		4
        /*0070*/ 	.byte	0x02, 0x4c
        /*0072*/ 	.byte	0x01
	.zero		1


	//----- nvinfo : EIATTR_MERCURY_ISA_VERSION
	.align		4
        /*0074*/ 	.byte	0x03, 0x5f
        /*0076*/ 	.short	0x0101


	//----- nvinfo : EIATTR_VRC_CTA_INIT_COUNT
	.align		4
        /*0078*/ 	.byte	0x02, 0x4a
	.zero		1
	.zero		1


	//----- nvinfo : EIATTR_EXIT_INSTR_OFFSETS
	.align		4
        /*007c*/ 	.byte	0x04, 0x1c
        /*007e*/ 	.short	(.L_21 - .L_20)


	//   ....[0]....
.L_20:
        /*0080*/ 	.word	0x00000c90


	//----- nvinfo : EIATTR_CBANK_PARAM_SIZE
	.align		4
.L_21:
        /*0084*/ 	.byte	0x03, 0x19
        /*0086*/ 	.short	0x0028


	//----- nvinfo : EIATTR_PARAM_CBANK
	.align		4
        /*0088*/ 	.byte	0x04, 0x0a
        /*008a*/ 	.short	(.L_23 - .L_22)
	.align		4
.L_22:
        /*008c*/ 	.word	index@(.nv.constant0._Z4MuldPfS_iiS_S_)
        /*0090*/ 	.short	0x0380
        /*0092*/ 	.short	0x0028


	//----- nvinfo : EIATTR_SW_WAR
	.align		4
.L_23:
        /*0094*/ 	.byte	0x04, 0x36
        /*0096*/ 	.short	(.L_25 - .L_24)
.L_24:
        /*0098*/ 	.word	0x00000008
.L_25:


//--------------------- .nv.callgraph             --------------------------
	.section	.nv.callgraph,"",@"SHT_CUDA_CALLGRAPH"
	.align	4
	.sectionentsize	8
	.align		4
        /*0000*/ 	.word	0x00000000
	.align		4
        /*0004*/ 	.word	0xffffffff
	.align		4
        /*0008*/ 	.word	0x00000000
	.align		4
        /*000c*/ 	.word	0xfffffffe
	.align		4
        /*0010*/ 	.word	0x00000000
	.align		4
        /*0014*/ 	.word	0xfffffffd
	.align		4
        /*0018*/ 	.word	0x00000000
	.align		4
        /*001c*/ 	.word	0xfffffffc


//--------------------- .text._Z4MuldPfS_iiS_S_   --------------------------
	.section	.text._Z4MuldPfS_iiS_S_,"ax",@progbits
	.align	128
        .global         _Z4MuldPfS_iiS_S_
        .type           _Z4MuldPfS_iiS_S_,@function
        .size           _Z4MuldPfS_iiS_S_,(.L_x_4 - _Z4MuldPfS_iiS_S_)
        .other          _Z4MuldPfS_iiS_S_,@"STO_CUDA_ENTRY STV_DEFAULT"
_Z4MuldPfS_iiS_S_:
.text._Z4MuldPfS_iiS_S_:
[----:B------:R-:W-:Y:S01]  /*0000*/  LDC R1, c[0x0][0x37c] ;  /* 0x0000df00ff017b82 */ /* 0x000fe20000000800 */
[----:B------:R-:W0:Y:S07]  /*0010*/  S2R R0, SR_TID.X ;  /* 0x0000000000007919 */ /* 0x000e2e0000002100 */
[----:B------:R-:W1:Y:S01]  /*0020*/  S2UR UR5, SR_CTAID.X ;  /* 0x00000000000579c3 */ /* 0x000e620000002500 */
[----:B------:R-:W2:Y:S01]  /*0030*/  LDCU.64 UR14, c[0x0][0x358] ;  /* 0x00006b00ff0e77ac */ /* 0x000ea20008000a00 */
[----:B------:R-:W-:Y:S01]  /*0040*/  HFMA2 R7, -RZ, RZ, 0, 0 ;  /* 0x00000000ff077431 */ /* 0x000fe200000001ff */
[----:B------:R-:W3:Y:S01]  /*0050*/  S2R R3, SR_TID.Y ;  /* 0x0000000000037919 */ /* 0x000ee20000002200 */
[----:B------:R-:W4:Y:S04]  /*0060*/  LDCU UR16, c[0x0][0x390] ;  /* 0x00007200ff1077ac */ /* 0x000f280008000800 */
[----:B------:R-:W5:Y:S08]  /*0070*/  LDC R2, c[0x0][0x394] ;  /* 0x0000e500ff027b82 */ /* 0x000f700000000800 */
[----:B------:R-:W2:Y:S01]  /*0080*/  S2UR UR13, SR_CTAID.Y ;  /* 0x00000000000d79c3 */ /* 0x000ea20000002600 */
[----:B----4-:R-:W-:Y:S01]  /*0090*/  UISETP.GE.AND UP0, UPT, UR16, 0x1, UPT ;  /* 0x000000011000788c */ /* 0x010fe2000bf06270 */
[----:B-1----:R-:W-:Y:S01]  /*00a0*/  ISETP.NE.AND P0, PT, RZ, UR5, PT ;  /* 0x00000005ff007c0c */ /* 0x002fe2000bf05270 */
[----:B------:R-:W-:Y:S01]  /*00b0*/  USHF.L.U32 UR5, UR5, 0x4, URZ ;  /* 0x0000000405057899 */ /* 0x000fe200080006ff */
[----:B0-----:R-:W-:-:S02]  /*00c0*/  ISETP.NE.AND P1, PT, R0, RZ, PT ;  /* 0x000000ff0000720c */ /* 0x001fc40003f25270 */
[----:B-----5:R-:W-:-:S09]  /*00d0*/  SHF.L.U32 R16, R2, 0x4, RZ ;  /* 0x0000000402107819 */ /* 0x020fd200000006ff */
[----:B------:R-:W2:Y:S08]  /*00e0*/  @!P0 LDC.64 R4, c[0x0][0x3a0] ;  /* 0x0000e800ff048b82 */ /* 0x000eb00000000a00 */
[----:B------:R-:W0:Y:S01]  /*00f0*/  @!P1 LDC.64 R8, c[0x0][0x3a0] ;  /* 0x0000e800ff089b82 */ /* 0x000e220000000a00 */
[----:B--2---:R1:W-:Y:S04]  /*0100*/  @!P0 STG.E desc[UR14][R4.64], RZ ;  /* 0x000000ff04008986 */ /* 0x0043e8000c10190e */
[----:B0-----:R1:W-:Y:S01]  /*0110*/  @!P1 STG.E desc[UR14][R8.64+0x4], RZ ;  /* 0x000004ff08009986 */ /* 0x0013e2000c10190e */
[----:B---3--:R-:W-:Y:S05]  /*0120*/  BRA.U !UP0, `(.L_x_0) ;  /* 0x0000000908c07547 */ /* 0x008fea000b800000 */
[----:B------:R-:W-:Y:S01]  /*0130*/  UIMAD UR4, UR13, UR16, URZ ;  /* 0x000000100d0472a4 */ /* 0x000fe2000f8e02ff */
[----:B------:R-:W0:Y:S01]  /*0140*/  S2UR UR10, SR_CgaCtaId ;  /* 0x00000000000a79c3 */ /* 0x000e220000008800 */
[----:B------:R-:W-:Y:S01]  /*0150*/  UMOV UR6, 0x400 ;  /* 0x0000040000067882 */ /* 0x000fe20000000000 */
[----:B------:R-:W-:Y:S01]  /*0160*/  MOV R7, RZ ;  /* 0x000000ff00077202 */ /* 0x000fe20000000f00 */
[----:B------:R-:W-:Y:S01]  /*0170*/  USHF.L.U32 UR4, UR4, 0x4, URZ ;  /* 0x0000000404047899 */ /* 0x000fe200080006ff */
[----:B-1----:R-:W-:Y:S01]  /*0180*/  MOV R5, UR5 ;  /* 0x0000000500057c02 */ /* 0x002fe20008000f00 */
[----:B------:R-:W-:Y:S02]  /*0190*/  UIADD3 UR7, UPT, UPT, UR6, 0x400, URZ ;  /* 0x0000040006077890 */ /* 0x000fe4000fffe0ff */
[----:B------:R-:W-:Y:S02]  /*01a0*/  UIADD3 UR12, UPT, UPT, UR4, UR16, URZ ;  /* 0x00000010040c7290 */ /* 0x000fe4000fffe0ff */
[----:B------:R-:W-:-:S02]  /*01b0*/  UIADD3 UR11, UPT, UPT, UR4, 0x10, URZ ;  /* 0x00000010040b7890 */ /* 0x000fc4000fffe0ff */
[----:B------:R-:W-:Y:S02]  /*01c0*/  ULOP3.LUT UR9, URZ, UR4, URZ, 0x33, !UPT ;  /* 0x00000004ff097292 */ /* 0x000fe4000f8e33ff */
[----:B------:R-:W-:-:S04]  /*01d0*/  UISETP.LT.AND UP0, UPT, UR12, UR11, UPT ;  /* 0x0000000b0c00728c */ /* 0x000fc8000bf01270 */
[----:B------:R-:W-:-:S04]  /*01e0*/  USEL UR8, UR12, UR11, !UP0 ;  /* 0x0000000b0c087287 */ /* 0x000fc8000c000000 */
[----:B------:R-:W-:Y:S02]  /*01f0*/  UIADD3 UR8, UPT, UPT, UR8, UR9, URZ ;  /* 0x0000000908087290 */ /* 0x000fe4000fffe0ff */
[----:B0-----:R-:W-:Y:S02]  /*0200*/  ULEA UR6, UR10, UR6, 0x18 ;  /* 0x000000060a067291 */ /* 0x001fe4000f8ec0ff */
[----:B------:R-:W-:Y:S02]  /*0210*/  ULOP3.LUT UP0, URZ, UR8, 0x10, URZ, 0xc0, !UPT ;  /* 0x0000001008ff7892 */ /* 0x000fe4000f80c0ff */
[----:B------:R-:W-:Y:S02]  /*0220*/  ULEA UR7, UR10, UR7, 0x18 ;  /* 0x000000070a077291 */ /* 0x000fe4000f8ec0ff */
[----:B------:R-:W-:Y:S01]  /*0230*/  LEA R21, R3, UR6, 0x6 ;  /* 0x0000000603157c11 */ /* 0x000fe2000f8e30ff */
[----:B------:R-:W-:-:S03]  /*0240*/  UISETP.GE.U32.AND UP1, UPT, UR8, 0x10, UPT ;  /* 0x000000100800788c */ /* 0x000fc6000bf26070 */
[C---:B------:R-:W-:Y:S02]  /*0250*/  LEA R18, R0.reuse, UR7, 0x2 ;  /* 0x0000000700127c11 */ /* 0x040fe4000f8e10ff */
[----:B------:R-:W-:Y:S02]  /*0260*/  LEA R19, R0, R21, 0x2 ;  /* 0x0000001500137211 */ /* 0x000fe400078e10ff */
[----:B------:R-:W-:Y:S01]  /*0270*/  LEA R17, R3, R18, 0x6 ;  /* 0x0000001203117211 */ /* 0x000fe200078e30ff */
[----:B------:R-:W-:Y:S06]  /*0280*/  BRA.U UP0, `(.L_x_1) ;  /* 0x0000000100d07547 */ /* 0x000fec000b800000 */
[----:B------:R-:W0:Y:S01]  /*0290*/  LDC.64 R8, c[0x0][0x380] ;  /* 0x0000e000ff087b82 */ /* 0x000e220000000a00 */
[C-C-:B------:R-:W-:Y:S02]  /*02a0*/  IMAD R6, R3.reuse, UR16, R0.reuse ;  /* 0x0000001003067c24 */ /* 0x140fe4000f8e0200 */
[----:B------:R-:W-:-:S03]  /*02b0*/  IMAD R10, R3, R2, R0 ;  /* 0x00000002030a7224 */ /* 0x000fc600078e0200 */
[----:B------:R-:W-:Y:S02]  /*02c0*/  IADD3 R7, PT, PT, R6, UR4, RZ ;  /* 0x0000000406077c10 */ /* 0x000fe4000fffe0ff */
[----:B------:R-:W1:Y:S01]  /*02d0*/  LDC.64 R4, c[0x0][0x388] ;  /* 0x0000e200ff047b82 */ /* 0x000e620000000a00 */
[----:B------:R-:W-:Y:S02]  /*02e0*/  IADD3 R13, PT, PT, R10, UR5, RZ ;  /* 0x000000050a0d7c10 */ /* 0x000fe4000fffe0ff */
[----:B0-----:R-:W-:-:S05]  /*02f0*/  IMAD.WIDE R8, R7, 0x4, R8 ;  /* 0x0000000407087825 */ /* 0x001fca00078e0208 */
[----:B------:R-:W2:Y:S01]  /*0300*/  LDG.E R14, desc[UR14][R8.64] ;  /* 0x0000000e080e7981 */ /* 0x000ea2000c1e1900 */
[----:B-1----:R-:W-:-:S06]  /*0310*/  IMAD.WIDE R12, R13, 0x4, R4 ;  /* 0x000000040d0c7825 */ /* 0x002fcc00078e0204 */
[----:B------:R-:W3:Y:S01]  /*0320*/  LDG.E R12, desc[UR14][R12.64] ;  /* 0x0000000e0c0c7981 */ /* 0x000ee2000c1e1900 */
[----:B------:R-:W-:-:S03]  /*0330*/  UMOV UR4, UR11 ;  /* 0x0000000b00047c82 */ /* 0x000fc60008000000 */
[----:B--2---:R-:W-:Y:S04]  /*0340*/  STS [R19], R14 ;  /* 0x0000000e13007388 */ /* 0x004fe80000000800 */
[----:B---3--:R-:W-:Y:S01]  /*0350*/  STS [R17], R12 ;  /* 0x0000000c11007388 */ /* 0x008fe20000000800 */
[----:B------:R-:W-:Y:S06]  /*0360*/  BAR.SYNC.DEFER_BLOCKING 0x0 ;  /* 0x0000000000007b1d */ /* 0x000fec0000010000 */
[----:B------:R-:W-:Y:S04]  /*0370*/  LDS R15, [R18] ;  /* 0x00000000120f7984 */ /* 0x000fe80000000800 */
[----:B------:R-:W0:Y:S04]  /*0380*/  LDS.128 R4, [R21] ;  /* 0x0000000015047984 */ /* 0x000e280000000c00 */
[----:B------:R-:W1:Y:S04]  /*0390*/  LDS R23, [R18+0x40] ;  /* 0x0000400012177984 */ /* 0x000e680000000800 */
[----:B------:R-:W2:Y:S04]  /*03a0*/  LDS R26, [R18+0x80] ;  /* 0x00008000121a7984 */ /* 0x000ea80000000800 */
[----:B------:R-:W3:Y:S04]  /*03b0*/  LDS R22, [R18+0xc0] ;  /* 0x0000c00012167984 */ /* 0x000ee80000000800 */
[----:B------:R-:W-:Y:S04]  /*03c0*/  LDS R25, [R18+0x100] ;  /* 0x0001000012197984 */ /* 0x000fe80000000800 */
[----:B------:R-:W4:Y:S04]  /*03d0*/  LDS.128 R8, [R21+0x10] ;  /* 0x0000100015087984 */ /* 0x000f280000000c00 */
[----:B------:R-:W5:Y:S04]  /*03e0*/  LDS R24, [R18+0x140] ;  /* 0x0001400012187984 */ /* 0x000f680000000800 */
[----:B------:R-:W5:Y:S04]  /*03f0*/  LDS R27, [R18+0x180] ;  /* 0x00018000121b7984 */ /* 0x000f680000000800 */
[----:B------:R-:W5:Y:S01]  /*0400*/  LDS R20, [R18+0x1c0] ;  /* 0x0001c00012147984 */ /* 0x000f620000000800 */
[----:B0-----:R-:W-:-:S03]  /*0410*/  FFMA R4, R4, R15, RZ ;  /* 0x0000000f04047223 */ /* 0x001fc600000000ff */
[----:B------:R-:W-:Y:S01]  /*0420*/  LDS.128 R12, [R21+0x20] ;  /* 0x00002000150c7984 */ /* 0x000fe20000000c00 */
[----:B-1----:R-:W-:-:S03]  /*0430*/  FFMA R5, R23, R5, R4 ;  /* 0x0000000517057223 */ /* 0x002fc60000000004 */
[----:B------:R-:W0:Y:S01]  /*0440*/  LDS R23, [R18+0x200] ;  /* 0x0002000012177984 */ /* 0x000e220000000800 */
[----:B--2---:R-:W-:-:S04]  /*0450*/  FFMA R5, R26, R6, R5 ;  /* 0x000000061a057223 */ /* 0x004fc80000000005 */
[----:B---3--:R-:W-:Y:S02]  /*0460*/  FFMA R5, R22, R7, R5 ;  /* 0x0000000716057223 */ /* 0x008fe40000000005 */
[----:B------:R-:W1:Y:S02]  /*0470*/  LDS R22, [R18+0x240] ;  /* 0x0002400012167984 */ /* 0x000e640000000800 */
[----:B----4-:R-:W-:Y:S02]  /*0480*/  FFMA R5, R8, R25, R5 ;  /* 0x0000001908057223 */ /* 0x010fe40000000005 */
[----:B------:R-:W2:Y:S04]  /*0490*/  LDS R25, [R18+0x280] ;  /* 0x0002800012197984 */ /* 0x000ea80000000800 */
[----:B------:R-:W3:Y:S01]  /*04a0*/  LDS R8, [R18+0x2c0] ;  /* 0x0002c00012087984 */ /* 0x000ee20000000800 */
[----:B-----5:R-:W-:-:S03]  /*04b0*/  FFMA R24, R24, R9, R5 ;  /* 0x0000000918187223 */ /* 0x020fc60000000005 */
[----:B------:R-:W-:Y:S01]  /*04c0*/  LDS R9, [R18+0x300] ;  /* 0x0003000012097984 */ /* 0x000fe20000000800 */
[----:B------:R-:W-:-:S03]  /*04d0*/  FFMA R27, R27, R10, R24 ;  /* 0x0000000a1b1b7223 */ /* 0x000fc60000000018 */
[----:B------:R-:W4:Y:S01]  /*04e0*/  LDS.128 R4, [R21+0x30] ;  /* 0x0000300015047984 */ /* 0x000f220000000c00 */
[----:B------:R-:W-:-:S03]  /*04f0*/  FFMA R27, R20, R11, R27 ;  /* 0x0000000b141b7223 */ /* 0x000fc6000000001b */
[----:B------:R-:W5:Y:S04]  /*0500*/  LDS R10, [R18+0x340] ;  /* 0x00034000120a7984 */ /* 0x000f680000000800 */
[----:B------:R-:W5:Y:S04]  /*0510*/  LDS R11, [R18+0x380] ;  /* 0x00038000120b7984 */ /* 0x000f680000000800 */
[----:B------:R-:W5:Y:S01]  /*0520*/  LDS R20, [R18+0x3c0] ;  /* 0x0003c00012147984 */ /* 0x000f620000000800 */
[----:B0-----:R-:W-:-:S04]  /*0530*/  FFMA R23, R12, R23, R27 ;  /* 0x000000170c177223 */ /* 0x001fc8000000001b */
[----:B-1----:R-:W-:-:S04]  /*0540*/  FFMA R22, R22, R13, R23 ;  /* 0x0000000d16167223 */ /* 0x002fc80000000017 */
[----:B--2---:R-:W-:-:S04]  /*0550*/  FFMA R25, R25, R14, R22 ;  /* 0x0000000e19197223 */ /* 0x004fc80000000016 */
[----:B---3--:R-:W-:-:S04]  /*0560*/  FFMA R15, R8, R15, R25 ;  /* 0x0000000f080f7223 */ /* 0x008fc80000000019 */
[----:B----4-:R-:W-:-:S04]  /*0570*/  FFMA R9, R4, R9, R15 ;  /* 0x0000000904097223 */ /* 0x010fc8000000000f */
[----:B-----5:R-:W-:-:S04]  /*0580*/  FFMA R10, R10, R5, R9 ;  /* 0x000000050a0a7223 */ /* 0x020fc80000000009 */
[----:B------:R-:W-:Y:S01]  /*0590*/  FFMA R11, R11, R6, R10 ;  /* 0x000000060b0b7223 */ /* 0x000fe2000000000a */
[----:B------:R-:W-:-:S03]  /*05a0*/  IADD3 R5, PT, PT, R16, UR5, RZ ;  /* 0x0000000510057c10 */ /* 0x000fc6000fffe0ff */
[----:B------:R-:W-:Y:S01]  /*05b0*/  FFMA R7, R20, R7, R11 ;  /* 0x0000000714077223 */ /* 0x000fe2000000000b */
[----:B------:R-:W-:Y:S06]  /*05c0*/  BAR.SYNC.DEFER_BLOCKING 0x0 ;  /* 0x0000000000007b1d */ /* 0x000fec0000010000 */
.L_x_1:
[----:B------:R-:W-:Y:S05]  /*05d0*/  BRA.U !UP1, `(.L_x_0) ;  /* 0x0000000509947547 */ /* 0x000fea000b800000 */
[----:B------:R-:W0:Y:S01]  /*05e0*/  LDC.64 R24, c[0x0][0x380] ;  /* 0x0000e000ff187b82 */ /* 0x000e220000000a00 */
[C---:B------:R-:W-:Y:S02]  /*05f0*/  IADD3 R5, PT, PT, R0.reuse, R5, RZ ;  /* 0x0000000500057210 */ /* 0x040fe40007ffe0ff */
[C---:B------:R-:W-:Y:S02]  /*0600*/  IADD3 R15, PT, PT, R3.reuse, 0x10, RZ ;  /* 0x00000010030f7810 */ /* 0x040fe40007ffe0ff */
[----:B------:R-:W-:Y:S01]  /*0610*/  IADD3 R12, PT, PT, R0, UR4, RZ ;  /* 0x00000004000c7c10 */ /* 0x000fe2000fffe0ff */
[-CC-:B------:R-:W-:Y:S02]  /*0620*/  IMAD R13, R3, R2.reuse, R5.reuse ;  /* 0x00000002030d7224 */ /* 0x180fe400078e0205 */
[----:B------:R-:W1:Y:S01]  /*0630*/  LDC.64 R22, c[0x0][0x388] ;  /* 0x0000e200ff167b82 */ /* 0x000e620000000a00 */
[----:B------:R-:W-:Y:S02]  /*0640*/  IMAD R15, R15, R2, R5 ;  /* 0x000000020f0f7224 */ /* 0x000fe400078e0205 */
[----:B------:R-:W-:-:S07]  /*0650*/  IMAD R12, R3, UR16, R12 ;  /* 0x00000010030c7c24 */ /* 0x000fce000f8e020c */
.L_x_2:
[----:B0-----:R-:W-:-:S04]  /*0660*/  IMAD.WIDE R26, R12, 0x4, R24 ;  /* 0x000000040c1a7825 */ /* 0x001fc800078e0218 */
[----:B-1----:R-:W-:Y:S01]  /*0670*/  IMAD.WIDE R4, R13, 0x4, R22 ;  /* 0x000000040d047825 */ /* 0x002fe200078e0216 */
[----:B------:R-:W2:Y:S05]  /*0680*/  LDG.E R6, desc[UR14][R26.64] ;  /* 0x0000000e1a067981 */ /* 0x000eaa000c1e1900 */
[----:B------:R-:W3:Y:S04]  /*0690*/  LDG.E R4, desc[UR14][R4.64] ;  /* 0x0000000e04047981 */ /* 0x000ee8000c1e1900 */
[----:B--2---:R-:W-:Y:S04]  /*06a0*/  STS [R19], R6 ;  /* 0x0000000613007388 */ /* 0x004fe80000000800 */
[----:B---3--:R-:W-:Y:S01]  /*06b0*/  STS [R17], R4 ;  /* 0x0000000411007388 */ /* 0x008fe20000000800 */
[----:B------:R-:W-:Y:S06]  /*06c0*/  BAR.SYNC.DEFER_BLOCKING 0x0 ;  /* 0x0000000000007b1d */ /* 0x000fec0000010000 */
[----:B------:R-:W-:Y:S04]  /*06d0*/  LDS R20, [R18] ;  /* 0x0000000012147984 */ /* 0x000fe80000000800 */
[----:B------:R-:W0:Y:S04]  /*06e0*/  LDS.128 R8, [R21] ;  /* 0x0000000015087984 */ /* 0x000e280000000c00 */
[----:B------:R-:W1:Y:S04]  /*06f0*/  LDS R29, [R18+0x40] ;  /* 0x00004000121d7984 */ /* 0x000e680000000800 */
[----:B------:R-:W2:Y:S04]  /*0700*/  LDS R28, [R18+0x80] ;  /* 0x00008000121c7984 */ /* 0x000ea80000000800 */
[----:B------:R-:W3:Y:S01]  /*0710*/  LDS R14, [R18+0xc0] ;  /* 0x0000c000120e7984 */ /* 0x000ee20000000800 */
[----:B0-----:R-:W-:-:S03]  /*0720*/  FFMA R8, R8, R20, R7 ;  /* 0x0000001408087223 */ /* 0x001fc60000000007 */
[----:B------:R-:W-:Y:S01]  /*0730*/  LDS.128 R4, [R21+0x10] ;  /* 0x0000100015047984 */ /* 0x000fe20000000c00 */
[----:B-1----:R-:W-:-:S03]  /*0740*/  FFMA R29, R29, R9, R8 ;  /* 0x000000091d1d7223 */ /* 0x002fc60000000008 */
[----:B------:R-:W0:Y:S01]  /*0750*/  LDS R9, [R18+0x100] ;  /* 0x0001000012097984 */ /* 0x000e220000000800 */
[----:B--2---:R-:W-:-:S03]  /*0760*/  FFMA R29, R28, R10, R29 ;  /* 0x0000000a1c1d7223 */ /* 0x004fc6000000001d */
[----:B------:R-:W-:Y:S01]  /*0770*/  LDS R8, [R18+0x180] ;  /* 0x0001800012087984 */ /* 0x000fe20000000800 */
[----:B---3--:R-:W-:-:S03]  /*0780*/  FFMA R11, R14, R11, R29 ;  /* 0x0000000b0e0b7223 */ /* 0x008fc6000000001d */
[----:B------:R-:W1:Y:S04]  /*0790*/  LDS R29, [R18+0x140] ;  /* 0x00014000121d7984 */ /* 0x000e680000000800 */
[----:B------:R-:W2:Y:S01]  /*07a0*/  LDS R14, [R18+0x1c0] ;  /* 0x0001c000120e7984 */ /* 0x000ea20000000800 */
[----:B0-----:R-:W-:-:S04]  /*07b0*/  FFMA R4, R4, R9, R11 ;  /* 0x0000000904047223 */ /* 0x001fc8000000000b */
[----:B-1----:R-:W-:Y:S02]  /*07c0*/  FFMA R29, R29, R5, R4 ;  /* 0x000000051d1d7223 */ /* 0x002fe40000000004 */
[----:B------:R-:W-:Y:S02]  /*07d0*/  LDS R5, [R18+0x200] ;  /* 0x0002000012057984 */ /* 0x000fe40000000800 */
[----:B------:R-:W-:Y:S02]  /*07e0*/  FFMA R29, R8, R6, R29 ;  /* 0x00000006081d7223 */ /* 0x000fe4000000001d */
[----:B------:R-:W0:Y:S02]  /*07f0*/  LDS.128 R8, [R21+0x20] ;  /* 0x0000200015087984 */ /* 0x000e240000000c00 */
[----:B--2---:R-:W-:Y:S02]  /*0800*/  FFMA R7, R14, R7, R29 ;  /* 0x000000070e077223 */ /* 0x004fe4000000001d */
[----:B------:R-:W1:Y:S04]  /*0810*/  LDS R29, [R18+0x240] ;  /* 0x00024000121d7984 */ /* 0x000e680000000800 */
[----:B------:R-:W2:Y:S04]  /*0820*/  LDS R4, [R18+0x280] ;  /* 0x0002800012047984 */ /* 0x000ea80000000800 */
[----:B------:R-:W-:Y:S01]  /*0830*/  LDS R14, [R18+0x380] ;  /* 0x00038000120e7984 */ /* 0x000fe20000000800 */
[----:B0-----:R-:W-:-:S04]  /*0840*/  FFMA R8, R8, R5, R7 ;  /* 0x0000000508087223 */ /* 0x001fc80000000007 */
[----:B-1----:R-:W-:Y:S02]  /*0850*/  FFMA R9, R29, R9, R8 ;  /* 0x000000091d097223 */ /* 0x002fe40000000008 */
[----:B------:R-:W0:Y:S02]  /*0860*/  LDS R29, [R18+0x2c0] ;  /* 0x0002c000121d7984 */ /* 0x000e240000000800 */
[----:B--2---:R-:W-:Y:S02]  /*0870*/  FFMA R10, R4, R10, R9 ;  /* 0x0000000a040a7223 */ /* 0x004fe40000000009 */
[----:B------:R-:W-:Y:S04]  /*0880*/  LDS R8, [R18+0x300] ;  /* 0x0003000012087984 */ /* 0x000fe80000000800 */
[----:B------:R-:W1:Y:S04]  /*0890*/  LDS.128 R4, [R21+0x30] ;  /* 0x0000300015047984 */ /* 0x000e680000000c00 */
[----:B------:R-:W2:Y:S01]  /*08a0*/  LDS R9, [R18+0x340] ;  /* 0x0003400012097984 */ /* 0x000ea20000000800 */
[----:B0-----:R-:W-:Y:S01]  /*08b0*/  FFMA R11, R29, R11, R10 ;  /* 0x0000000b1d0b7223 */ /* 0x001fe2000000000a */
[----:B------:R-:W-:-:S04]  /*08c0*/  IMAD.WIDE R28, R15, 0x4, R22 ;  /* 0x000000040f1c7825 */ /* 0x000fc800078e0216 */
[----:B-1----:R-:W-:Y:S02]  /*08d0*/  FFMA R8, R4, R8, R11 ;  /* 0x0000000804087223 */ /* 0x002fe4000000000b */
[----:B------:R-:W0:Y:S01]  /*08e0*/  LDS R4, [R18+0x3c0] ;  /* 0x0003c00012047984 */ /* 0x000e220000000800 */
[----:B------:R-:W-:Y:S06]  /*08f0*/  BAR.SYNC.DEFER_BLOCKING 0x0 ;  /* 0x0000000000007b1d */ /* 0x000fec0000010000 */
[----:B------:R2:W3:Y:S04]  /*0900*/  LDG.E R26, desc[UR14][R26.64+0x40] ;  /* 0x0000400e1a1a7981 */ /* 0x0004e8000c1e1900 */
[----:B------:R-:W4:Y:S01]  /*0910*/  LDG.E R28, desc[UR14][R28.64] ;  /* 0x0000000e1c1c7981 */ /* 0x000f22000c1e1900 */
[----:B------:R-:W-:Y:S01]  /*0920*/  UIADD3 UR4, UPT, UPT, UR4, 0x20, URZ ;  /* 0x0000002004047890 */ /* 0x000fe2000fffe0ff */
[----:B------:R-:W-:-:S02]  /*0930*/  LEA R13, R2, R13, 0x5 ;  /* 0x0000000d020d7211 */ /* 0x000fc400078e28ff */
[----:B------:R-:W-:Y:S01]  /*0940*/  IADD3 R12, PT, PT, R12, 0x20, RZ ;  /* 0x000000200c0c7810 */ /* 0x000fe20007ffe0ff */
[----:B------:R-:W-:Y:S01]  /*0950*/  UISETP.GE.AND UP0, UPT, UR4, UR12, UPT ;  /* 0x0000000c0400728c */ /* 0x000fe2000bf06270 */
[----:B--2---:R-:W-:Y:S01]  /*0960*/  FFMA R27, R9, R5, R8 ;  /* 0x00000005091b7223 */ /* 0x004fe20000000008 */
[----:B------:R-:W-:-:S03]  /*0970*/  LEA R15, R2, R15, 0x5 ;  /* 0x0000000f020f7211 */ /* 0x000fc600078e28ff */
[----:B------:R-:W-:-:S04]  /*0980*/  FFMA R6, R14, R6, R27 ;  /* 0x000000060e067223 */ /* 0x000fc8000000001b */
[----:B0-----:R-:W-:Y:S01]  /*0990*/  FFMA R7, R4, R7, R6 ;  /* 0x0000000704077223 */ /* 0x001fe20000000006 */
[----:B---3--:R-:W-:Y:S04]  /*09a0*/  STS [R19], R26 ;  /* 0x0000001a13007388 */ /* 0x008fe80000000800 */
[----:B----4-:R-:W-:Y:S01]  /*09b0*/  STS [R17], R28 ;  /* 0x0000001c11007388 */ /* 0x010fe20000000800 */
[----:B------:R-:W-:Y:S06]  /*09c0*/  BAR.SYNC.DEFER_BLOCKING 0x0 ;  /* 0x0000000000007b1d */ /* 0x000fec0000010000 */
[----:B------:R-:W-:Y:S04]  /*09d0*/  LDS R20, [R18] ;  /* 0x0000000012147984 */ /* 0x000fe80000000800 */
[----:B------:R-:W0:Y:S04]  /*09e0*/  LDS.128 R8, [R21] ;  /* 0x0000000015087984 */ /* 0x000e280000000c00 */
[----:B------:R-:W1:Y:S04]  /*09f0*/  LDS R5, [R18+0x40] ;  /* 0x0000400012057984 */ /* 0x000e680000000800 */
[----:B------:R-:W2:Y:S04]  /*0a00*/  LDS R14, [R18+0x80] ;  /* 0x00008000120e7984 */ /* 0x000ea80000000800 */
[----:B------:R-:W-:Y:S04]  /*0a10*/  LDS R26, [R18+0x100] ;  /* 0x00010000121a7984 */ /* 0x000fe80000000800 */
[----:B------:R-:W-:Y:S04]  /*0a20*/  LDS R27, [R18+0x180] ;  /* 0x00018000121b7984 */ /* 0x000fe80000000800 */
[----:B------:R-:W-:Y:S01]  /*0a30*/  LDS R29, [R18+0x340] ;  /* 0x00034000121d7984 */ /* 0x000fe20000000800 */
[----:B0-----:R-:W-:-:S03]  /*0a40*/  FFMA R20, R8, R20, R7 ;  /* 0x0000001408147223 */ /* 0x001fc60000000007 */
[----:B------:R-:W0:Y:S01]  /*0a50*/  LDS R8, [R18+0xc0] ;  /* 0x0000c00012087984 */ /* 0x000e220000000800 */
[----:B-1----:R-:W-:-:S03]  /*0a60*/  FFMA R9, R5, R9, R20 ;  /* 0x0000000905097223 */ /* 0x002fc60000000014 */
[----:B------:R-:W1:Y:S01]  /*0a70*/  LDS.128 R4, [R21+0x10] ;  /* 0x0000100015047984 */ /* 0x000e620000000c00 */
[----:B--2---:R-:W-:-:S03]  /*0a80*/  FFMA R9, R14, R10, R9 ;  /* 0x0000000a0e097223 */ /* 0x004fc60000000009 */
[----:B------:R-:W2:Y:S04]  /*0a90*/  LDS R20, [R18+0x140] ;  /* 0x0001400012147984 */ /* 0x000ea80000000800 */
[----:B------:R-:W-:Y:S01]  /*0aa0*/  LDS R14, [R18+0x240] ;  /* 0x00024000120e7984 */ /* 0x000fe20000000800 */
[----:B0-----:R-:W-:-:S04]  /*0ab0*/  FFMA R9, R8, R11, R9 ;  /* 0x0000000b08097223 */ /* 0x001fc80000000009 */
[----:B-1----:R-:W-:Y:S02]  /*0ac0*/  FFMA R9, R4, R26, R9 ;  /* 0x0000001a04097223 */ /* 0x002fe40000000009 */
[----:B------:R-:W0:Y:S02]  /*0ad0*/  LDS R4, [R18+0x1c0] ;  /* 0x0001c00012047984 */ /* 0x000e240000000800 */
[----:B--2---:R-:W-:Y:S02]  /*0ae0*/  FFMA R20, R20, R5, R9 ;  /* 0x0000000514147223 */ /* 0x004fe40000000009 */
[----:B------:R-:W-:Y:S02]  /*0af0*/  LDS R26, [R18+0x200] ;  /* 0x00020000121a7984 */ /* 0x000fe40000000800 */
[----:B------:R-:W-:Y:S02]  /*0b00*/  FFMA R5, R27, R6, R20 ;  /* 0x000000061b057223 */ /* 0x000fe40000000014 */
[----:B------:R-:W1:Y:S04]  /*0b10*/  LDS.128 R8, [R21+0x20] ;  /* 0x0000200015087984 */ /* 0x000e680000000c00 */
[----:B------:R-:W2:Y:S01]  /*0b20*/  LDS R27, [R18+0x280] ;  /* 0x00028000121b7984 */ /* 0x000ea20000000800 */
[----:B0-----:R-:W-:-:S04]  /*0b30*/  FFMA R5, R4, R7, R5 ;  /* 0x0000000704057223 */ /* 0x001fc80000000005 */
[----:B-1----:R-:W-:Y:S02]  /*0b40*/  FFMA R5, R8, R26, R5 ;  /* 0x0000001a08057223 */ /* 0x002fe40000000005 */
[----:B------:R-:W0:Y:S02]  /*0b50*/  LDS R8, [R18+0x2c0] ;  /* 0x0002c00012087984 */ /* 0x000e240000000800 */
[----:B------:R-:W-:Y:S02]  /*0b60*/  FFMA R14, R14, R9, R5 ;  /* 0x000000090e0e7223 */ /* 0x000fe40000000005 */
[----:B------:R-:W-:Y:S02]  /*0b70*/  LDS R9, [R18+0x300] ;  /* 0x0003000012097984 */ /* 0x000fe40000000800 */
[----:B--2---:R-:W-:Y:S02]  /*0b80*/  FFMA R27, R27, R10, R14 ;  /* 0x0000000a1b1b7223 */ /* 0x004fe4000000000e */
[----:B------:R-:W1:Y:S04]  /*0b90*/  LDS.128 R4, [R21+0x30] ;  /* 0x0000300015047984 */ /* 0x000e680000000c00 */
[----:B------:R-:W2:Y:S04]  /*0ba0*/  LDS R14, [R18+0x380] ;  /* 0x00038000120e7984 */ /* 0x000ea80000000800 */
[----:B------:R-:W3:Y:S01]  /*0bb0*/  LDS R10, [R18+0x3c0] ;  /* 0x0003c000120a7984 */ /* 0x000ee20000000800 */
[----:B0-----:R-:W-:-:S04]  /*0bc0*/  FFMA R11, R8, R11, R27 ;  /* 0x0000000b080b7223 */ /* 0x001fc8000000001b */
[----:B-1----:R-:W-:-:S04]  /*0bd0*/  FFMA R4, R4, R9, R11 ;  /* 0x0000000904047223 */ /* 0x002fc8000000000b */
[----:B------:R-:W-:-:S04]  /*0be0*/  FFMA R5, R29, R5, R4 ;  /* 0x000000051d057223 */ /* 0x000fc80000000004 */
[----:B--2---:R-:W-:-:S04]  /*0bf0*/  FFMA R5, R14, R6, R5 ;  /* 0x000000060e057223 */ /* 0x004fc80000000005 */
[----:B---3--:R-:W-:Y:S01]  /*0c00*/  FFMA R7, R10, R7, R5 ;  /* 0x000000070a077223 */ /* 0x008fe20000000005 */
[----:B------:R-:W-:Y:S06]  /*0c10*/  BAR.SYNC.DEFER_BLOCKING 0x0 ;  /* 0x0000000000007b1d */ /* 0x000fec0000010000 */
[----:B------:R-:W-:Y:S05]  /*0c20*/  BRA.U !UP0, `(.L_x_2) ;  /* 0xfffffff9088c7547 */ /* 0x000fea000b83ffff */
.L_x_0:
[----:B-1----:R-:W0:Y:S01]  /*0c30*/  LDC.64 R4, c[0x0][0x398] ;  /* 0x0000e600ff047b82 */ /* 0x002e220000000a00 */
[----:B------:R-:W-:-:S05]  /*0c40*/  IADD3 R0, PT, PT, R0, UR5, RZ ;  /* 0x0000000500007c10 */ /* 0x000fca000fffe0ff */
[----:B------:R-:W-:-:S04]  /*0c50*/  IMAD R3, R3, R2, R0 ;  /* 0x0000000203037224 */ /* 0x000fc800078e0200 */
[----:B------:R-:W-:-:S04]  /*0c60*/  IMAD R3, R16, UR13, R3 ;  /* 0x0000000d10037c24 */ /* 0x000fc8000f8e0203 */
[----:B0-----:R-:W-:-:S05]  /*0c70*/  IMAD.WIDE R2, R3, 0x4, R4 ;  /* 0x0000000403027825 */ /* 0x001fca00078e0204 */
[----:B------:R-:W-:Y:S01]  /*0c80*/  STG.E desc[UR14][R2.64], R7 ;  /* 0x0000000702007986 */ /* 0x000fe2000c10190e */
[----:B------:R-:W-:Y:S05]  /*0c90*/  EXIT ;  /* 0x000000000000794d */ /* 0x000fea0003800000 */
.L_x_3:
[----:B------:R-:W-:-:S00]  /*0ca0*/  BRA `(.L_x_3) ;  /* 0xfffffffc00fc7947 */ /* 0x000fc0000383ffff */
[----:B------:R-:W-:-:S00]  /*0cb0*/  NOP ;  /* 0x0000000000007918 */ /* 0x000fc00000000000 */
        /* <DEDUP_REMOVED lines=12> */
.L_x_4:


//--------------------- .nv.shared._Z4MuldPfS_iiS_S_ --------------------------
	.section	.nv.shared._Z4MuldPfS_iiS_S_,"aw",@nobits
	.sectionflags	@""
	.align	4
.nv.shared._Z4MuldPfS_iiS_S_:
	.zero		3072


//--------------------- .nv.shared.reserved.0     --------------------------
	.section	.nv.shared.reserved.0,"aw",@nobits
	.weak		__nv_reservedSMEM_offset_0_alias
	.size		__nv_reservedSMEM_offset_0_alias, 0, 64
	.other		__nv_reservedSMEM_offset_0_alias,@"STO_CUDA_RESERVED_SHARED STV_DEFAULT"
__nv_reservedSMEM_offset_0_alias:
	.zero		0
	.zero		64


//--------------------- .nv.constant0._Z4MuldPfS_iiS_S_ --------------------------
	.section	.nv.constant0._Z4MuldPfS_iiS_S_,"a",@progbits
	.sectionflags	@""
	.align	4
.nv.constant0._Z4MuldPfS_iiS_S_:
	.zero		936


//--------------------- SYMBOLS --------------------------

	.type		.nv.reservedSmem.offset0,@object
	.size		.nv.reservedSmem.offset0,0x4
	.type		.nv.reservedSmem.cap,@object
	.size		.nv.reservedSmem.cap,0x4
